	.headerflags	@"EF_CUDA_TEXMODE_UNIFIED EF_CUDA_64BIT_ADDRESS EF_CUDA_SM89 EF_CUDA_VIRTUAL_SM(EF_CUDA_SM89)"
	.elftype	@"ET_EXEC"


//--------------------- .nv.info                  --------------------------
	.section	.nv.info,"",@"SHT_CUDA_INFO"
	.align	4


	//----- nvinfo : EIATTR_REGCOUNT
	.align		4
        /*0000*/ 	.byte	0x04, 0x2f
        /*0002*/ 	.short	(.L_2 - .L_1)
	.align		4
.L_1:
        /*0004*/ 	.word	index@(triton__0d1d2d3de4de)
        /*0008*/ 	.word	0x00000028


	//----- nvinfo : EIATTR_MAX_STACK_SIZE
	.align		4
.L_2:
        /*000c*/ 	.byte	0x04, 0x23
        /*000e*/ 	.short	(.L_4 - .L_3)
	.align		4
.L_3:
        /*0010*/ 	.word	index@(triton__0d1d2d3de4de)
        /*0014*/ 	.word	0x00000000


	//----- nvinfo : EIATTR_MIN_STACK_SIZE
	.align		4
.L_4:
        /*0018*/ 	.byte	0x04, 0x12
        /*001a*/ 	.short	(.L_6 - .L_5)
	.align		4
.L_5:
        /*001c*/ 	.word	index@(triton__0d1d2d3de4de)
        /*0020*/ 	.word	0x00000000


	//----- nvinfo : EIATTR_FRAME_SIZE
	.align		4
.L_6:
        /*0024*/ 	.byte	0x04, 0x11
        /*0026*/ 	.short	(.L_8 - .L_7)
	.align		4
.L_7:
        /*0028*/ 	.word	index@(triton__0d1d2d3de4de)
        /*002c*/ 	.word	0x00000000
.L_8:


//--------------------- .nv.info.triton__0d1d2d3de4de --------------------------
	.section	.nv.info.triton__0d1d2d3de4de,"",@"SHT_CUDA_INFO"
	.align	4


	//----- nvinfo : EIATTR_CUDA_API_VERSION
	.align		4
        /*0000*/ 	.byte	0x04, 0x37
        /*0002*/ 	.short	(.L_10 - .L_9)
.L_9:
        /*0004*/ 	.word	0x0000007b


	//----- nvinfo : EIATTR_PARAM_CBANK
	.align		4
.L_10:
        /*0008*/ 	.byte	0x04, 0x0a
        /*000a*/ 	.short	(.L_12 - .L_11)
	.align		4
.L_11:
        /*000c*/ 	.word	index@(.nv.constant0.triton__0d1d2d3de4de)
        /*0010*/ 	.short	0x0160
        /*0012*/ 	.short	0x0020


	//----- nvinfo : EIATTR_CBANK_PARAM_SIZE
	.align		4
.L_12:
        /*0014*/ 	.byte	0x03, 0x19
        /*0016*/ 	.short	0x0020


	//----- nvinfo : EIATTR_KPARAM_INFO
	.align		4
        /*0018*/ 	.byte	0x04, 0x17
        /*001a*/ 	.short	(.L_14 - .L_13)
.L_13:
        /*001c*/ 	.word	0x00000000
        /*0020*/ 	.short	0x0004
        /*0022*/ 	.short	0x001c
        /*0024*/ 	.byte	0x00, 0xf0, 0x11, 0x00


	//----- nvinfo : EIATTR_KPARAM_INFO
	.align		4
.L_14:
        /*0028*/ 	.byte	0x04, 0x17
        /*002a*/ 	.short	(.L_16 - .L_15)
.L_15:
        /*002c*/ 	.word	0x00000000
        /*0030*/ 	.short	0x0003
        /*0032*/ 	.short	0x0018
        /*0034*/ 	.byte	0x00, 0xf0, 0x11, 0x00


	//----- nvinfo : EIATTR_KPARAM_INFO
	.align		4
.L_16:
        /*0038*/ 	.byte	0x04, 0x17
        /*003a*/ 	.short	(.L_18 - .L_17)
.L_17:
        /*003c*/ 	.word	0x00000000
        /*0040*/ 	.short	0x0002
        /*0042*/ 	.short	0x0010
        /*0044*/ 	.byte	0x00, 0xf0, 0x21, 0x00


	//----- nvinfo : EIATTR_KPARAM_INFO
	.align		4
.L_18:
        /*0048*/ 	.byte	0x04, 0x17
        /*004a*/ 	.short	(.L_20 - .L_19)
.L_19:
        /*004c*/ 	.word	0x00000000
        /*0050*/ 	.short	0x0001
        /*0052*/ 	.short	0x0008
        /*0054*/ 	.byte	0x00, 0xf0, 0x21, 0x00


	//----- nvinfo : EIATTR_KPARAM_INFO
	.align		4
.L_20:
        /*0058*/ 	.byte	0x04, 0x17
        /*005a*/ 	.short	(.L_22 - .L_21)
.L_21:
        /*005c*/ 	.word	0x00000000
        /*0060*/ 	.short	0x0000
        /*0062*/ 	.short	0x0000
        /*0064*/ 	.byte	0x00, 0xf0, 0x21, 0x00


	//----- nvinfo : EIATTR_MAXREG_COUNT
	.align		4
.L_22:
        /*0068*/ 	.byte	0x03, 0x1b
        /*006a*/ 	.short	0x00ff


	//----- nvinfo : EIATTR_COOP_GROUP_MASK_REGIDS
	.align		4
        /*006c*/ 	.byte	0x04, 0x29
        /*006e*/ 	.short	(.L_24 - .L_23)


	//   ....[0]....
.L_23:
        /*0070*/ 	.word	0xffffffff


	//   ....[1]....
        /*0074*/ 	.word	0xffffffff


	//   ....[2]....
        /*0078*/ 	.word	0xffffffff


	//   ....[3]....
        /*007c*/ 	.word	0xffffffff


	//   ....[4]....
        /*0080*/ 	.word	0xffffffff


	//   ....[5]....
        /*0084*/ 	.word	0xffffffff


	//   ....[6]....
        /*0088*/ 	.word	0xffffffff


	//   ....[7]....
        /*008c*/ 	.word	0xffffffff


	//----- nvinfo : EIATTR_COOP_GROUP_INSTR_OFFSETS
	.align		4
.L_24:
        /*0090*/ 	.byte	0x04, 0x28
        /*0092*/ 	.short	(.L_26 - .L_25)


	//   ....[0]....
.L_25:
        /*0094*/ 	.word	0x00000380


	//   ....[1]....
        /*0098*/ 	.word	0x000003a0


	//   ....[2]....
        /*009c*/ 	.word	0x000003c0


	//   ....[3]....
        /*00a0*/ 	.word	0x000003e0


	//   ....[4]....
        /*00a4*/ 	.word	0x00000400


	//   ....[5]....
        /*00a8*/ 	.word	0x00000470


	//   ....[6]....
        /*00ac*/ 	.word	0x00000490


	//   ....[7]....
        /*00b0*/ 	.word	0x000004c0


	//----- nvinfo : EIATTR_EXIT_INSTR_OFFSETS
	.align		4
.L_26:
        /*00b4*/ 	.byte	0x04, 0x1c
        /*00b6*/ 	.short	(.L_28 - .L_27)


	//   ....[0]....
.L_27:
        /*00b8*/ 	.word	0x00000a10


	//   ....[1]....
        /*00bc*/ 	.word	0x00000a30


	//----- nvinfo : EIATTR_MAX_THREADS
	.align		4
.L_28:
        /*00c0*/ 	.byte	0x04, 0x05
        /*00c2*/ 	.short	(.L_30 - .L_29)
.L_29:
        /*00c4*/ 	.word	0x00000100
        /*00c8*/ 	.word	0x00000001
        /*00cc*/ 	.word	0x00000001
.L_30:


//--------------------- .nv.rel.action            --------------------------
	.section	.nv.rel.action,"",@"SHT_CUDA_RELOCINFO"
	.align	8
	.sectionentsize	8
        /*0000*/ 	.byte	0x73, 0x00, 0x00, 0x00, 0x00, 0x00, 0x00, 0x00, 0x00, 0x00, 0x00, 0x11, 0x25, 0x00, 0x05, 0x36


//--------------------- .nv.constant0.triton__0d1d2d3de4de --------------------------
	.section	.nv.constant0.triton__0d1d2d3de4de,"a",@progbits
	.align	4
.nv.constant0.triton__0d1d2d3de4de:
	.zero		384


//--------------------- .text.triton__0d1d2d3de4de --------------------------
	.section	.text.triton__0d1d2d3de4de,"ax",@progbits
	.sectionflags	@"SHF_BARRIERS=1"
	.sectioninfo	@"SHI_REGISTERS=40"
	.align	128
        .global         triton__0d1d2d3de4de
        .type           triton__0d1d2d3de4de,@function
        .size           triton__0d1d2d3de4de,(.L_x_1 - triton__0d1d2d3de4de)
        .other          triton__0d1d2d3de4de,@"STO_CUDA_ENTRY STV_DEFAULT"
triton__0d1d2d3de4de:
.text.triton__0d1d2d3de4de:
[----:B------:R-:W-:-:S02]  /*0000*/  MOV R1, c[0x0][0x28] ;  /* 0x00000a0000017a02 */ /* 0x000fc40000000f00 */
[----:B------:R-:W0:Y:S01]  /*0010*/  S2R R4, SR_TID.X ;  /* 0x0000000000047919 */ /* 0x000e220000002100 */
[----:B------:R-:W-:Y:S01]  /*0020*/  MOV R0, 0x4 ;  /* 0x0000000400007802 */ /* 0x000fe20000000f00 */
[----:B------:R-:W-:Y:S01]  /*0030*/  CS2R R12, SRZ ;  /* 0x00000000000c7805 */ /* 0x000fe2000001ff00 */
[----:B------:R-:W-:Y:S01]  /*0040*/  CS2R R14, SRZ ;  /* 0x00000000000e7805 */ /* 0x000fe2000001ff00 */
[----:B------:R-:W1:Y:S01]  /*0050*/  S2R R6, SR_CTAID.X ;  /* 0x0000000000067919 */ /* 0x000e620000002500 */
[----:B------:R-:W-:Y:S01]  /*0060*/  ULDC.64 UR4, c[0x0][0x118] ;  /* 0x0000460000047ab9 */ /* 0x000fe20000000a00 */
[----:B0-----:R-:W-:-:S04]  /*0070*/  SHF.L.U32 R37, R4, 0x2, RZ ;  /* 0x0000000204257819 */ /* 0x001fc800000006ff */
[----:B------:R-:W-:-:S04]  /*0080*/  LOP3.LUT R37, R37, 0x3fc, RZ, 0xc0, !PT ;  /* 0x000003fc25257812 */ /* 0x000fc800078ec0ff */
[----:B------:R-:W-:Y:S01]  /*0090*/  LOP3.LUT R3, R37, 0xc00, RZ, 0xfc, !PT ;  /* 0x00000c0025037812 */ /* 0x000fe200078efcff */
[----:B-1----:R-:W-:-:S03]  /*00a0*/  IMAD R7, R6, 0xe00, R37 ;  /* 0x00000e0006077824 */ /* 0x002fc600078e0225 */
[----:B------:R-:W-:Y:S01]  /*00b0*/  ISETP.GE.U32.AND P1, PT, R3, 0xe00, PT ;  /* 0x00000e000300780c */ /* 0x000fe20003f26070 */
[----:B------:R-:W-:Y:S01]  /*00c0*/  IMAD R3, R6, 0xe00, R3 ;  /* 0x00000e0006037824 */ /* 0x000fe200078e0203 */
[C---:B------:R-:W-:Y:S01]  /*00d0*/  IADD3 R5, R7.reuse, 0x800, RZ ;  /* 0x0000080007057810 */ /* 0x040fe20007ffe0ff */
[----:B------:R-:W-:-:S04]  /*00e0*/  IMAD.WIDE R32, R7, R0, c[0x0][0x160] ;  /* 0x0000580007207625 */ /* 0x000fc800078e0200 */
[-C--:B------:R-:W-:Y:S01]  /*00f0*/  IMAD.WIDE R28, R5, R0.reuse, c[0x0][0x160] ;  /* 0x00005800051c7625 */ /* 0x080fe200078e0200 */
[----:B------:R-:W2:Y:S03]  /*0100*/  LDG.E.EL.128 R16, [R32.64] ;  /* 0x0000000420107981 */ /* 0x000ea6000c2e1d00 */
[----:B------:R-:W-:Y:S01]  /*0110*/  IMAD.WIDE R26, R3, R0, c[0x0][0x160] ;  /* 0x00005800031a7625 */ /* 0x000fe200078e0200 */
[----:B------:R-:W3:Y:S04]  /*0120*/  LDG.E.EL.128 R8, [R28.64] ;  /* 0x000000041c087981 */ /* 0x000ee8000c2e1d00 */
[----:B------:R-:W4:Y:S01]  /*0130*/  @!P1 LDG.E.EL.128 R12, [R26.64] ;  /* 0x000000041a0c9981 */ /* 0x000f22000c2e1d00 */
[----:B------:R-:W-:-:S05]  /*0140*/  IADD3 R25, R7, 0x400, RZ ;  /* 0x0000040007197810 */ /* 0x000fca0007ffe0ff */
[----:B------:R-:W-:-:S05]  /*0150*/  IMAD.WIDE R30, R25, R0, c[0x0][0x160] ;  /* 0x00005800191e7625 */ /* 0x000fca00078e0200 */
[----:B------:R-:W5:Y:S01]  /*0160*/  LDG.E.EL.128 R20, [R30.64] ;  /* 0x000000041e147981 */ /* 0x000f62000c2e1d00 */
[C---:B------:R-:W-:Y:S02]  /*0170*/  LOP3.LUT P0, RZ, R4.reuse, 0x1f, RZ, 0xc0, !PT ;  /* 0x0000001f04ff7812 */ /* 0x040fe4000780c0ff */
[----:B------:R-:W-:Y:S01]  /*0180*/  ISETP.GE.AND P2, PT, R4, 0x8, PT ;  /* 0x000000080400780c */ /* 0x000fe20003f46270 */
[----:B---3--:R-:W-:Y:S01]  /*0190*/  FMUL R6, R9, R9 ;  /* 0x0000000909067220 */ /* 0x008fe20000400000 */
[----:B------:R-:W-:Y:S01]  /*01a0*/  FMUL R9, R8, R8 ;  /* 0x0000000808097220 */ /* 0x000fe20000400000 */
[----:B----4-:R-:W-:Y:S02]  /*01b0*/  SEL R12, R12, RZ, !P1 ;  /* 0x000000ff0c0c7207 */ /* 0x010fe40004800000 */
[----:B--2---:R-:W-:Y:S01]  /*01c0*/  FFMA R6, R17, R17, R6 ;  /* 0x0000001111067223 */ /* 0x004fe20000000006 */
[----:B------:R-:W-:Y:S01]  /*01d0*/  FMUL R17, R10, R10 ;  /* 0x0000000a0a117220 */ /* 0x000fe20000400000 */
[----:B------:R-:W-:Y:S01]  /*01e0*/  FFMA R9, R16, R16, R9 ;  /* 0x0000001010097223 */ /* 0x000fe20000000009 */
[----:B------:R-:W-:Y:S01]  /*01f0*/  SEL R13, R13, RZ, !P1 ;  /* 0x000000ff0d0d7207 */ /* 0x000fe20004800000 */
[----:B------:R-:W-:Y:S01]  /*0200*/  FMUL R12, R12, R12 ;  /* 0x0000000c0c0c7220 */ /* 0x000fe20000400000 */
[----:B------:R-:W-:Y:S01]  /*0210*/  FMUL R8, R11, R11 ;  /* 0x0000000b0b087220 */ /* 0x000fe20000400000 */
[----:B------:R-:W-:Y:S01]  /*0220*/  FFMA R17, R18, R18, R17 ;  /* 0x0000001212117223 */ /* 0x000fe20000000011 */
[----:B------:R-:W-:Y:S01]  /*0230*/  FADD R6, R6, R9 ;  /* 0x0000000906067221 */ /* 0x000fe20000000000 */
[----:B------:R-:W-:Y:S01]  /*0240*/  SEL R14, R14, RZ, !P1 ;  /* 0x000000ff0e0e7207 */ /* 0x000fe20004800000 */
[----:B------:R-:W-:Y:S01]  /*0250*/  FMUL R13, R13, R13 ;  /* 0x0000000d0d0d7220 */ /* 0x000fe20000400000 */
[----:B------:R-:W-:Y:S01]  /*0260*/  FSEL R9, R12, -RZ, !P1 ;  /* 0x800000ff0c097208 */ /* 0x000fe20004800000 */
[----:B------:R-:W-:Y:S01]  /*0270*/  FFMA R8, R19, R19, R8 ;  /* 0x0000001313087223 */ /* 0x000fe20000000008 */
[----:B------:R-:W-:Y:S01]  /*0280*/  FADD R17, R17, R6 ;  /* 0x0000000611117221 */ /* 0x000fe20000000000 */
[----:B------:R-:W-:Y:S01]  /*0290*/  SEL R15, R15, RZ, !P1 ;  /* 0x000000ff0f0f7207 */ /* 0x000fe20004800000 */
[----:B------:R-:W-:Y:S01]  /*02a0*/  FMUL R14, R14, R14 ;  /* 0x0000000e0e0e7220 */ /* 0x000fe20000400000 */
[----:B------:R-:W-:Y:S01]  /*02b0*/  FSEL R6, R13, -RZ, !P1 ;  /* 0x800000ff0d067208 */ /* 0x000fe20004800000 */
[----:B------:R-:W-:Y:S01]  /*02c0*/  FADD R8, R8, R17 ;  /* 0x0000001108087221 */ /* 0x000fe20000000000 */
[----:B-----5:R-:W-:Y:S01]  /*02d0*/  FFMA R9, R20, R20, R9 ;  /* 0x0000001414097223 */ /* 0x020fe20000000009 */
[----:B------:R-:W-:Y:S01]  /*02e0*/  FMUL R15, R15, R15 ;  /* 0x0000000f0f0f7220 */ /* 0x000fe20000400000 */
[----:B------:R-:W-:Y:S01]  /*02f0*/  FSEL R11, R14, -RZ, !P1 ;  /* 0x800000ff0e0b7208 */ /* 0x000fe20004800000 */
[----:B------:R-:W-:Y:S01]  /*0300*/  FFMA R6, R21, R21, R6 ;  /* 0x0000001515067223 */ /* 0x000fe20000000006 */
[----:B------:R-:W-:-:S02]  /*0310*/  FADD R9, R9, R8 ;  /* 0x0000000809097221 */ /* 0x000fc40000000000 */
[----:B------:R-:W-:Y:S01]  /*0320*/  FSEL R8, R15, -RZ, !P1 ;  /* 0x800000ff0f087208 */ /* 0x000fe20004800000 */
[----:B------:R-:W-:Y:S01]  /*0330*/  FFMA R11, R22, R22, R11 ;  /* 0x00000016160b7223 */ /* 0x000fe2000000000b */
[----:B------:R-:W-:-:S03]  /*0340*/  FADD R6, R6, R9 ;  /* 0x0000000906067221 */ /* 0x000fc60000000000 */
[----:B------:R-:W-:Y:S01]  /*0350*/  FFMA R8, R23, R23, R8 ;  /* 0x0000001717087223 */ /* 0x000fe20000000008 */
[----:B------:R-:W-:-:S04]  /*0360*/  FADD R11, R11, R6 ;  /* 0x000000060b0b7221 */ /* 0x000fc80000000000 */
[----:B------:R-:W-:-:S05]  /*0370*/  FADD R8, R8, R11 ;  /* 0x0000000b08087221 */ /* 0x000fca0000000000 */
[----:B------:R-:W0:Y:S02]  /*0380*/  SHFL.BFLY PT, R9, R8, 0x10, 0x1f ;  /* 0x0e001f0008097f89 */ /* 0x000e2400000e0000 */
[----:B0-----:R-:W-:-:S05]  /*0390*/  FADD R9, R8, R9 ;  /* 0x0000000908097221 */ /* 0x001fca0000000000 */
[----:B------:R-:W0:Y:S02]  /*03a0*/  SHFL.BFLY PT, R6, R9, 0x8, 0x1f ;  /* 0x0d001f0009067f89 */ /* 0x000e2400000e0000 */
[----:B0-----:R-:W-:-:S05]  /*03b0*/  FADD R6, R9, R6 ;  /* 0x0000000609067221 */ /* 0x001fca0000000000 */
[----:B------:R-:W0:Y:S02]  /*03c0*/  SHFL.BFLY PT, R11, R6, 0x4, 0x1f ;  /* 0x0c801f00060b7f89 */ /* 0x000e2400000e0000 */
[----:B0-----:R-:W-:-:S05]  /*03d0*/  FADD R11, R6, R11 ;  /* 0x0000000b060b7221 */ /* 0x001fca0000000000 */
[----:B------:R-:W0:Y:S02]  /*03e0*/  SHFL.BFLY PT, R10, R11, 0x2, 0x1f ;  /* 0x0c401f000b0a7f89 */ /* 0x000e2400000e0000 */
[----:B0-----:R-:W-:-:S05]  /*03f0*/  FADD R10, R11, R10 ;  /* 0x0000000a0b0a7221 */ /* 0x001fca0000000000 */
[----:B------:R-:W0:Y:S01]  /*0400*/  SHFL.BFLY PT, R13, R10, 0x1, 0x1f ;  /* 0x0c201f000a0d7f89 */ /* 0x000e2200000e0000 */
[----:B------:R-:W-:-:S04]  /*0410*/  SHF.R.U32.HI R12, RZ, 0x3, R4 ;  /* 0x00000003ff0c7819 */ /* 0x000fc80000011604 */
[----:B------:R-:W-:Y:S01]  /*0420*/  LOP3.LUT R12, R12, 0x1c, RZ, 0xc0, !PT ;  /* 0x0000001c0c0c7812 */ /* 0x000fe200078ec0ff */
[----:B0-----:R-:W-:-:S05]  /*0430*/  FADD R13, R10, R13 ;  /* 0x0000000d0a0d7221 */ /* 0x001fca0000000000 */
[----:B------:R-:W-:Y:S04]  /*0440*/  @!P0 STS [R12], R13 ;  /* 0x0000000d0c008388 */ /* 0x000fe80000000800 */
[----:B------:R-:W-:Y:S06]  /*0450*/  BAR.SYNC 0x0 ;  /* 0x0000000000007b1d */ /* 0x000fec0000000000 */
[----:B------:R-:W0:Y:S04]  /*0460*/  @!P2 LDS R2, [R4.X4] ;  /* 0x000000000402a984 */ /* 0x000e280000004800 */
[----:B0-----:R-:W0:Y:S02]  /*0470*/  SHFL.BFLY PT, R9, R2, 0x4, 0x1f ;  /* 0x0c801f0002097f89 */ /* 0x001e2400000e0000 */
[----:B0-----:R-:W-:-:S05]  /*0480*/  FADD R6, R2, R9 ;  /* 0x0000000902067221 */ /* 0x001fca0000000000 */
[----:B------:R-:W0:Y:S01]  /*0490*/  SHFL.BFLY PT, R9, R6, 0x2, 0x1f ;  /* 0x0c401f0006097f89 */ /* 0x000e2200000e0000 */
[----:B------:R-:W-:Y:S01]  /*04a0*/  LOP3.LUT P0, RZ, R4, 0x7, RZ, 0xc0, !PT ;  /* 0x0000000704ff7812 */ /* 0x000fe2000780c0ff */
[----:B0-----:R-:W-:-:S05]  /*04b0*/  FADD R24, R6, R9 ;  /* 0x0000000906187221 */ /* 0x001fca0000000000 */
[----:B------:R-:W0:Y:S01]  /*04c0*/  SHFL.BFLY PT, R9, R24, 0x1, 0x1f ;  /* 0x0c201f0018097f89 */ /* 0x000e2200000e0000 */
[----:B------:R-:W-:Y:S01]  /*04d0*/  ISETP.LT.AND P0, PT, R4, 0x8, !P0 ;  /* 0x000000080400780c */ /* 0x000fe20004701270 */
[----:B------:R-:W-:Y:S01]  /*04e0*/  IMAD.WIDE.U32 R36, R37, R0, c[0x0][0x168] ;  /* 0x00005a0025247625 */ /* 0x000fe200078e0000 */
[----:B0-----:R-:W-:-:S11]  /*04f0*/  FADD R35, R24, R9 ;  /* 0x0000000918237221 */ /* 0x001fd60000000000 */
[----:B------:R-:W-:Y:S04]  /*0500*/  @P0 STS [R4.X4], R35 ;  /* 0x0000002304000388 */ /* 0x000fe80000004800 */
[----:B------:R-:W-:Y:S06]  /*0510*/  BAR.SYNC 0x0 ;  /* 0x0000000000007b1d */ /* 0x000fec0000000000 */
[----:B------:R-:W2:Y:S04]  /*0520*/  LDG.E.EL.128 R12, [R36.64] ;  /* 0x00000004240c7981 */ /* 0x000ea8000c2e1d00 */
[----:B------:R2:W3:Y:S04]  /*0530*/  LDG.E.EF.128 R8, [R32.64] ;  /* 0x0000000420087981 */ /* 0x0004e8000c0e1d00 */
[----:B------:R-:W4:Y:S04]  /*0540*/  LDG.E.EF.128 R16, [R30.64] ;  /* 0x000000041e107981 */ /* 0x000f28000c0e1d00 */
[----:B------:R-:W5:Y:S04]  /*0550*/  LDG.E.EL.128 R20, [R36.64+0x1000] ;  /* 0x0010000424147981 */ /* 0x000f68000c2e1d00 */
[----:B------:R-:W0:Y:S01]  /*0560*/  LDS R2, [RZ] ;  /* 0x00000000ff027984 */ /* 0x000e220000000800 */
[----:B------:R-:W-:Y:S01]  /*0570*/  MOV R6, 0x39924925 ;  /* 0x3992492500067802 */ /* 0x000fe20000000f00 */
[----:B------:R-:W-:Y:S01]  /*0580*/  IMAD.WIDE R24, R25, R0, c[0x0][0x170] ;  /* 0x00005c0019187625 */ /* 0x000fe200078e0200 */
[----:B------:R-:W-:-:S03]  /*0590*/  CS2R R34, SRZ ;  /* 0x0000000000227805 */ /* 0x000fc6000001ff00 */
[----:B0-----:R-:W-:-:S06]  /*05a0*/  FFMA R2, R2, R6, 9.9999997473787516356e-06 ;  /* 0x3727c5ac02027423 */ /* 0x001fcc0000000006 */
[----:B------:R-:W3:Y:S01]  /*05b0*/  MUFU.RSQ R2, R2 ;  /* 0x0000000200027308 */ /* 0x000ee20000001400 */
[----:B--2---:R-:W-:Y:S01]  /*05c0*/  FADD R33, R12, 1 ;  /* 0x3f8000000c217421 */ /* 0x004fe20000000000 */
[----:B------:R-:W-:Y:S01]  /*05d0*/  FADD R4, R13, 1 ;  /* 0x3f8000000d047421 */ /* 0x000fe20000000000 */
[----:B------:R-:W-:Y:S01]  /*05e0*/  FADD R13, R14, 1 ;  /* 0x3f8000000e0d7421 */ /* 0x000fe20000000000 */
[----:B------:R-:W-:Y:S01]  /*05f0*/  FADD R6, R15, 1 ;  /* 0x3f8000000f067421 */ /* 0x000fe20000000000 */
[-C--:B---3--:R-:W-:Y:S01]  /*0600*/  FMUL R11, R11, R2.reuse ;  /* 0x000000020b0b7220 */ /* 0x088fe20000400000 */
[-C--:B------:R-:W-:Y:S01]  /*0610*/  FMUL R8, R8, R2.reuse ;  /* 0x0000000208087220 */ /* 0x080fe20000400000 */
[-C--:B------:R-:W-:Y:S01]  /*0620*/  FMUL R9, R9, R2.reuse ;  /* 0x0000000209097220 */ /* 0x080fe20000400000 */
[-C--:B------:R-:W-:Y:S01]  /*0630*/  FMUL R10, R10, R2.reuse ;  /* 0x000000020a0a7220 */ /* 0x080fe20000400000 */
[-C--:B----4-:R-:W-:Y:S01]  /*0640*/  FMUL R12, R16, R2.reuse ;  /* 0x00000002100c7220 */ /* 0x090fe20000400000 */
[-C--:B------:R-:W-:Y:S01]  /*0650*/  FMUL R14, R18, R2.reuse ;  /* 0x00000002120e7220 */ /* 0x080fe20000400000 */
[-C--:B------:R-:W-:Y:S01]  /*0660*/  FMUL R15, R19, R2.reuse ;  /* 0x00000002130f7220 */ /* 0x080fe20000400000 */
[----:B------:R-:W-:Y:S01]  /*0670*/  FMUL R17, R17, R2 ;  /* 0x0000000211117220 */ /* 0x000fe20000400000 */
[----:B-----5:R-:W-:Y:S01]  /*0680*/  FADD R16, R21, 1 ;  /* 0x3f80000015107421 */ /* 0x020fe20000000000 */
[----:B------:R-:W-:Y:S01]  /*0690*/  FADD R19, R20, 1 ;  /* 0x3f80000014137421 */ /* 0x000fe20000000000 */
[----:B------:R-:W-:Y:S01]  /*06a0*/  FADD R21, R22, 1 ;  /* 0x3f80000016157421 */ /* 0x000fe20000000000 */
[----:B------:R-:W-:Y:S01]  /*06b0*/  FADD R18, R23, 1 ;  /* 0x3f80000017127421 */ /* 0x000fe20000000000 */
[----:B------:R-:W-:Y:S01]  /*06c0*/  FMUL R11, R11, R6 ;  /* 0x000000060b0b7220 */ /* 0x000fe20000400000 */
[----:B------:R-:W-:Y:S01]  /*06d0*/  FMUL R8, R8, R33 ;  /* 0x0000002108087220 */ /* 0x000fe20000400000 */
[----:B------:R-:W-:Y:S01]  /*06e0*/  FMUL R9, R9, R4 ;  /* 0x0000000409097220 */ /* 0x000fe20000400000 */
[----:B------:R-:W-:Y:S01]  /*06f0*/  FMUL R10, R10, R13 ;  /* 0x0000000d0a0a7220 */ /* 0x000fe20000400000 */
[----:B------:R-:W-:Y:S01]  /*0700*/  IMAD.WIDE R6, R7, R0, c[0x0][0x170] ;  /* 0x00005c0007067625 */ /* 0x000fe200078e0200 */
[----:B------:R-:W-:Y:S01]  /*0710*/  FMUL R12, R12, R19 ;  /* 0x000000130c0c7220 */ /* 0x000fe20000400000 */
[----:B------:R-:W-:Y:S01]  /*0720*/  FMUL R13, R17, R16 ;  /* 0x00000010110d7220 */ /* 0x000fe20000400000 */
[----:B------:R-:W-:Y:S01]  /*0730*/  FMUL R14, R14, R21 ;  /* 0x000000150e0e7220 */ /* 0x000fe20000400000 */
[----:B------:R-:W-:Y:S01]  /*0740*/  FMUL R15, R15, R18 ;  /* 0x000000120f0f7220 */ /* 0x000fe20000400000 */
[----:B------:R-:W-:Y:S01]  /*0750*/  CS2R R16, SRZ ;  /* 0x0000000000107805 */ /* 0x000fe2000001ff00 */
[----:B------:R-:W-:Y:S01]  /*0760*/  CS2R R18, SRZ ;  /* 0x0000000000127805 */ /* 0x000fe2000001ff00 */
[----:B------:R-:W-:Y:S01]  /*0770*/  CS2R R32, SRZ ;  /* 0x0000000000207805 */ /* 0x000fe2000001ff00 */
[----:B------:R0:W-:Y:S04]  /*0780*/  STG.E.128 [R6.64], R8 ;  /* 0x0000000806007986 */ /* 0x0001e8000c101d04 */
[----:B------:R1:W-:Y:S04]  /*0790*/  STG.E.128 [R24.64], R12 ;  /* 0x0000000c18007986 */ /* 0x0003e8000c101d04 */
[----:B------:R-:W0:Y:S04]  /*07a0*/  LDG.E.EF.128 R28, [R28.64] ;  /* 0x000000041c1c7981 */ /* 0x000e28000c0e1d00 */
[----:B------:R-:W1:Y:S04]  /*07b0*/  LDG.E.EL.128 R20, [R36.64+0x2000] ;  /* 0x0020000424147981 */ /* 0x000e68000c2e1d00 */
[----:B------:R-:W2:Y:S04]  /*07c0*/  @!P1 LDG.E.EF.128 R16, [R26.64] ;  /* 0x000000041a109981 */ /* 0x000ea8000c0e1d00 */
[----:B------:R-:W3:Y:S01]  /*07d0*/  @!P1 LDG.E.EL.128 R32, [R36.64+0x3000] ;  /* 0x0030000424209981 */ /* 0x000ee2000c2e1d00 */
[C---:B0-----:R-:W-:Y:S01]  /*07e0*/  FMUL R8, R2.reuse, R28 ;  /* 0x0000001c02087220 */ /* 0x041fe20000400000 */
[C---:B------:R-:W-:Y:S01]  /*07f0*/  FMUL R9, R2.reuse, R29 ;  /* 0x0000001d02097220 */ /* 0x040fe20000400000 */
[----:B------:R-:W-:Y:S01]  /*0800*/  FMUL R10, R2, R30 ;  /* 0x0000001e020a7220 */ /* 0x000fe20000400000 */
[----:B-1----:R-:W-:Y:S01]  /*0810*/  FADD R13, R20, 1 ;  /* 0x3f800000140d7421 */ /* 0x002fe20000000000 */
[----:B------:R-:W-:Y:S01]  /*0820*/  FADD R12, R21, 1 ;  /* 0x3f800000150c7421 */ /* 0x000fe20000000000 */
[----:B------:R-:W-:Y:S01]  /*0830*/  FMUL R11, R2, R31 ;  /* 0x0000001f020b7220 */ /* 0x000fe20000400000 */
[----:B------:R-:W-:Y:S01]  /*0840*/  FADD R15, R22, 1 ;  /* 0x3f800000160f7421 */ /* 0x000fe20000000000 */
[----:B--2---:R-:W-:Y:S01]  /*0850*/  SEL R7, R16, RZ, !P1 ;  /* 0x000000ff10077207 */ /* 0x004fe20004800000 */
[----:B------:R-:W-:Y:S01]  /*0860*/  FADD R14, R23, 1 ;  /* 0x3f800000170e7421 */ /* 0x000fe20000000000 */
[----:B------:R-:W-:-:S02]  /*0870*/  SEL R17, R17, RZ, !P1 ;  /* 0x000000ff11117207 */ /* 0x000fc40004800000 */
[----:B---3--:R-:W-:Y:S02]  /*0880*/  SEL R32, R32, RZ, !P1 ;  /* 0x000000ff20207207 */ /* 0x008fe40004800000 */
[----:B------:R-:W-:Y:S01]  /*0890*/  SEL R33, R33, RZ, !P1 ;  /* 0x000000ff21217207 */ /* 0x000fe20004800000 */
[----:B------:R-:W-:Y:S01]  /*08a0*/  FMUL R8, R8, R13 ;  /* 0x0000000d08087220 */ /* 0x000fe20000400000 */
[----:B------:R-:W-:Y:S01]  /*08b0*/  SEL R25, R18, RZ, !P1 ;  /* 0x000000ff12197207 */ /* 0x000fe20004800000 */
[----:B------:R-:W-:Y:S01]  /*08c0*/  FMUL R9, R9, R12 ;  /* 0x0000000c09097220 */ /* 0x000fe20000400000 */
[----:B------:R-:W-:Y:S01]  /*08d0*/  SEL R34, R34, RZ, !P1 ;  /* 0x000000ff22227207 */ /* 0x000fe20004800000 */
[----:B------:R-:W-:Y:S01]  /*08e0*/  IMAD.WIDE R12, R5, R0, c[0x0][0x170] ;  /* 0x00005c00050c7625 */ /* 0x000fe200078e0200 */
[----:B------:R-:W-:Y:S02]  /*08f0*/  SEL R19, R19, RZ, !P1 ;  /* 0x000000ff13137207 */ /* 0x000fe40004800000 */
[----:B------:R-:W-:Y:S01]  /*0900*/  SEL R35, R35, RZ, !P1 ;  /* 0x000000ff23237207 */ /* 0x000fe20004800000 */
[----:B------:R-:W-:Y:S01]  /*0910*/  FMUL R4, R2, R7 ;  /* 0x0000000702047220 */ /* 0x000fe20000400000 */
[----:B------:R-:W-:Y:S01]  /*0920*/  FMUL R10, R10, R15 ;  /* 0x0000000f0a0a7220 */ /* 0x000fe20000400000 */
[----:B------:R-:W-:Y:S01]  /*0930*/  FMUL R11, R11, R14 ;  /* 0x0000000e0b0b7220 */ /* 0x000fe20000400000 */
[----:B------:R-:W-:Y:S01]  /*0940*/  FADD R5, R32, 1 ;  /* 0x3f80000020057421 */ /* 0x000fe20000000000 */
[C---:B------:R-:W-:Y:S01]  /*0950*/  FMUL R6, R2.reuse, R17 ;  /* 0x0000001102067220 */ /* 0x040fe20000400000 */
[----:B------:R-:W-:Y:S01]  /*0960*/  FADD R33, R33, 1 ;  /* 0x3f80000021217421 */ /* 0x000fe20000000000 */
[----:B------:R-:W-:Y:S01]  /*0970*/  FMUL R7, R2, R25 ;  /* 0x0000001902077220 */ /* 0x000fe20000400000 */
[----:B------:R-:W-:Y:S01]  /*0980*/  FADD R34, R34, 1 ;  /* 0x3f80000022227421 */ /* 0x000fe20000000000 */
[----:B------:R-:W-:Y:S01]  /*0990*/  FMUL R2, R2, R19 ;  /* 0x0000001302027220 */ /* 0x000fe20000400000 */
[----:B------:R-:W-:Y:S01]  /*09a0*/  FADD R35, R35, 1 ;  /* 0x3f80000023237421 */ /* 0x000fe20000000000 */
[----:B------:R-:W-:Y:S01]  /*09b0*/  FMUL R4, R4, R5 ;  /* 0x0000000504047220 */ /* 0x000fe20000400000 */
[----:B------:R0:W-:Y:S01]  /*09c0*/  STG.E.128 [R12.64], R8 ;  /* 0x000000080c007986 */ /* 0x0001e2000c101d04 */
[----:B------:R-:W-:Y:S01]  /*09d0*/  FMUL R5, R6, R33 ;  /* 0x0000002106057220 */ /* 0x000fe20000400000 */
[----:B------:R-:W-:Y:S01]  /*09e0*/  FMUL R6, R7, R34 ;  /* 0x0000002207067220 */ /* 0x000fe20000400000 */
[----:B------:R-:W-:Y:S01]  /*09f0*/  FMUL R7, R2, R35 ;  /* 0x0000002302077220 */ /* 0x000fe20000400000 */
[----:B------:R-:W-:Y:S01]  /*0a00*/  IMAD.WIDE R2, R3, R0, c[0x0][0x170] ;  /* 0x00005c0003027625 */ /* 0x000fe200078e0200 */
[----:B------:R-:W-:Y:S06]  /*0a10*/  @P1 EXIT ;  /* 0x000000000000194d */ /* 0x000fec0003800000 */
[----:B------:R-:W-:Y:S01]  /*0a20*/  STG.E.128 [R2.64], R4 ;  /* 0x0000000402007986 */ /* 0x000fe2000c101d04 */
[----:B------:R-:W-:Y:S05]  /*0a30*/  EXIT ;  /* 0x000000000000794d */ /* 0x000fea0003800000 */
.L_x_0:
[----:B------:R-:W-:-:S00]  /*0a40*/  BRA `(.L_x_0) ;  /* 0xfffffff000007947 */ /* 0x000fc0000383ffff */
[----:B------:R-:W-:-:S00]  /*0a50*/  NOP ;  /* 0x0000000000007918 */ /* 0x000fc00000000000 */
        /* <DEDUP_REMOVED lines=10> */
.L_x_1:


//--------------------- .nv.global.init           --------------------------
	.section	.nv.global.init,"aw",@progbits
.nv.global.init:
	.type		_$_str,@object
	.size		_$_str,(.L_0 - _$_str)
_$_str:
        /*0000*/ 	.byte	0x5f, 0x5f, 0x43, 0x55, 0x44, 0x41, 0x5f, 0x46, 0x54, 0x5a, 0x00
.L_0:


//--------------------- .nv.shared.triton__0d1d2d3de4de --------------------------
	.section	.nv.shared.triton__0d1d2d3de4de,"aw",@nobits
	.align	16
